	.headerflags	@"EF_CUDA_TEXMODE_UNIFIED EF_CUDA_64BIT_ADDRESS EF_CUDA_ACCELERATORS EF_CUDA_SM90 EF_CUDA_VIRTUAL_SM(EF_CUDA_SM90)"
	.elftype	@"ET_EXEC"


//--------------------- .nv.info                  --------------------------
	.section	.nv.info,"",@"SHT_CUDA_INFO"
	.align	4


	//----- nvinfo : EIATTR_REGCOUNT
	.align		4
        /*0000*/ 	.byte	0x04, 0x2f
        /*0002*/ 	.short	(.L_3 - .L_2)
	.align		4
.L_2:
        /*0004*/ 	.word	index@(triton_poi_fused__native_batch_norm_legit_no_training_relu_27)
        /*0008*/ 	.word	0x00000020


	//----- nvinfo : EIATTR_MIN_STACK_SIZE
	.align		4
.L_3:
        /*000c*/ 	.byte	0x04, 0x12
        /*000e*/ 	.short	(.L_5 - .L_4)
	.align		4
.L_4:
        /*0010*/ 	.word	index@(triton_poi_fused__native_batch_norm_legit_no_training_relu_27)
        /*0014*/ 	.word	0x00000000


	//----- nvinfo : EIATTR_FRAME_SIZE
	.align		4
.L_5:
        /*0018*/ 	.byte	0x04, 0x11
        /*001a*/ 	.short	(.L_7 - .L_6)
	.align		4
.L_6:
        /*001c*/ 	.word	index@(triton_poi_fused__native_batch_norm_legit_no_training_relu_27)
        /*0020*/ 	.word	0x00000000


	//----- nvinfo : EIATTR_MIN_STACK_SIZE
	.align		4
.L_7:
        /*0024*/ 	.byte	0x04, 0x12
        /*0026*/ 	.short	(.L_9 - .L_8)
	.align		4
.L_8:
        /*0028*/ 	.word	index@(triton_poi_fused__native_batch_norm_legit_no_training_relu_27)
        /*002c*/ 	.word	0x00000000
.L_9:


//--------------------- .nv.info.triton_poi_fused__native_batch_norm_legit_no_training_relu_27 --------------------------
	.section	.nv.info.triton_poi_fused__native_batch_norm_legit_no_training_relu_27,"",@"SHT_CUDA_INFO"
	.sectionflags	@""
	.align	4


	//----- nvinfo : EIATTR_CUDA_API_VERSION
	.align		4
        /*0000*/ 	.byte	0x04, 0x37
        /*0002*/ 	.short	(.L_11 - .L_10)
.L_10:
        /*0004*/ 	.word	0x0000007c


	//----- nvinfo : EIATTR_KPARAM_INFO
	.align		4
.L_11:
        /*0008*/ 	.byte	0x04, 0x17
        /*000a*/ 	.short	(.L_13 - .L_12)
.L_12:
        /*000c*/ 	.word	0x00000000
        /*0010*/ 	.short	0x0007
        /*0012*/ 	.short	0x0034
        /*0014*/ 	.byte	0x00, 0xf0, 0x11, 0x00


	//----- nvinfo : EIATTR_KPARAM_INFO
	.align		4
.L_13:
        /*0018*/ 	.byte	0x04, 0x17
        /*001a*/ 	.short	(.L_15 - .L_14)
.L_14:
        /*001c*/ 	.word	0x00000000
        /*0020*/ 	.short	0x0006
        /*0022*/ 	.short	0x0030
        /*0024*/ 	.byte	0x00, 0xf0, 0x11, 0x00


	//----- nvinfo : EIATTR_KPARAM_INFO
	.align		4
.L_15:
        /*0028*/ 	.byte	0x04, 0x17
        /*002a*/ 	.short	(.L_17 - .L_16)
.L_16:
        /*002c*/ 	.word	0x00000000
        /*0030*/ 	.short	0x0005
        /*0032*/ 	.short	0x0028
        /*0034*/ 	.byte	0x00, 0xf4, 0x21, 0x00


	//----- nvinfo : EIATTR_KPARAM_INFO
	.align		4
.L_17:
        /*0038*/ 	.byte	0x04, 0x17
        /*003a*/ 	.short	(.L_19 - .L_18)
.L_18:
        /*003c*/ 	.word	0x00000000
        /*0040*/ 	.short	0x0004
        /*0042*/ 	.short	0x0020
        /*0044*/ 	.byte	0x00, 0xf4, 0x21, 0x00


	//----- nvinfo : EIATTR_KPARAM_INFO
	.align		4
.L_19:
        /*0048*/ 	.byte	0x04, 0x17
        /*004a*/ 	.short	(.L_21 - .L_20)
.L_20:
        /*004c*/ 	.word	0x00000000
        /*0050*/ 	.short	0x0003
        /*0052*/ 	.short	0x0018
        /*0054*/ 	.byte	0x00, 0xf4, 0x21, 0x00


	//----- nvinfo : EIATTR_KPARAM_INFO
	.align		4
.L_21:
        /*0058*/ 	.byte	0x04, 0x17
        /*005a*/ 	.short	(.L_23 - .L_22)
.L_22:
        /*005c*/ 	.word	0x00000000
        /*0060*/ 	.short	0x0002
        /*0062*/ 	.short	0x0010
        /*0064*/ 	.byte	0x00, 0xf4, 0x21, 0x00


	//----- nvinfo : EIATTR_KPARAM_INFO
	.align		4
.L_23:
        /*0068*/ 	.byte	0x04, 0x17
        /*006a*/ 	.short	(.L_25 - .L_24)
.L_24:
        /*006c*/ 	.word	0x00000000
        /*0070*/ 	.short	0x0001
        /*0072*/ 	.short	0x0008
        /*0074*/ 	.byte	0x00, 0xf4, 0x21, 0x00


	//----- nvinfo : EIATTR_KPARAM_INFO
	.align		4
.L_25:
        /*0078*/ 	.byte	0x04, 0x17
        /*007a*/ 	.short	(.L_27 - .L_26)
.L_26:
        /*007c*/ 	.word	0x00000000
        /*0080*/ 	.short	0x0000
        /*0082*/ 	.short	0x0000
        /*0084*/ 	.byte	0x00, 0xf4, 0x21, 0x00


	//----- nvinfo : EIATTR_SPARSE_MMA_MASK
	.align		4
.L_27:
        /*0088*/ 	.byte	0x03, 0x50
        /*008a*/ 	.short	0x0000


	//----- nvinfo : EIATTR_MAXREG_COUNT
	.align		4
        /*008c*/ 	.byte	0x03, 0x1b
        /*008e*/ 	.short	0x00ff


	//----- nvinfo : EIATTR_EXIT_INSTR_OFFSETS
	.align		4
        /*0090*/ 	.byte	0x04, 0x1c
        /*0092*/ 	.short	(.L_29 - .L_28)


	//   ....[0]....
.L_28:
        /*0094*/ 	.word	0x00001050


	//   ....[1]....
        /*0098*/ 	.word	0x00001100


	//----- nvinfo : EIATTR_REQNTID
	.align		4
.L_29:
        /*009c*/ 	.byte	0x04, 0x10
        /*009e*/ 	.short	(.L_31 - .L_30)
.L_30:
        /*00a0*/ 	.word	0x00000080
        /*00a4*/ 	.word	0x00000001
        /*00a8*/ 	.word	0x00000001


	//----- nvinfo : EIATTR_CBANK_PARAM_SIZE
	.align		4
.L_31:
        /*00ac*/ 	.byte	0x03, 0x19
        /*00ae*/ 	.short	0x0038


	//----- nvinfo : EIATTR_PARAM_CBANK
	.align		4
        /*00b0*/ 	.byte	0x04, 0x0a
        /*00b2*/ 	.short	(.L_33 - .L_32)
	.align		4
.L_32:
        /*00b4*/ 	.word	index@(.nv.constant0.triton_poi_fused__native_batch_norm_legit_no_training_relu_27)
        /*00b8*/ 	.short	0x0210
        /*00ba*/ 	.short	0x0038


	//----- nvinfo : EIATTR_SW_WAR
	.align		4
.L_33:
        /*00bc*/ 	.byte	0x04, 0x36
        /*00be*/ 	.short	(.L_35 - .L_34)
.L_34:
        /*00c0*/ 	.word	0x00000008
.L_35:


//--------------------- .nv.callgraph             --------------------------
	.section	.nv.callgraph,"",@"SHT_CUDA_CALLGRAPH"
	.align	4
	.sectionentsize	8
	.align		4
        /*0000*/ 	.word	0x00000000
	.align		4
        /*0004*/ 	.word	0xffffffff
	.align		4
        /*0008*/ 	.word	0x00000000
	.align		4
        /*000c*/ 	.word	0xfffffffe
	.align		4
        /*0010*/ 	.word	0x00000000
	.align		4
        /*0014*/ 	.word	0xfffffffd
	.align		4
        /*0018*/ 	.word	0x00000000
	.align		4
        /*001c*/ 	.word	0xfffffffc


//--------------------- .nv.constant4             --------------------------
	.section	.nv.constant4,"a",@progbits
	.align	8
	.align		8
.nv.constant4:
        /*0000*/ 	.dword	_$_str
	.align		8
        /*0008*/ 	.dword	_$_str_$_2


//--------------------- .text.triton_poi_fused__native_batch_norm_legit_no_training_relu_27 --------------------------
	.section	.text.triton_poi_fused__native_batch_norm_legit_no_training_relu_27,"ax",@progbits
	.sectionflags	@"SHF_BARRIERS=1"
	.align	128
        .global         triton_poi_fused__native_batch_norm_legit_no_training_relu_27
        .type           triton_poi_fused__native_batch_norm_legit_no_training_relu_27,@function
        .size           triton_poi_fused__native_batch_norm_legit_no_training_relu_27,(.L_x_1 - triton_poi_fused__native_batch_norm_legit_no_training_relu_27)
        .other          triton_poi_fused__native_batch_norm_legit_no_training_relu_27,@"STO_CUDA_ENTRY STV_DEFAULT"
triton_poi_fused__native_batch_norm_legit_no_training_relu_27:
.text.triton_poi_fused__native_batch_norm_legit_no_training_relu_27:
[----:B------:R-:W0:Y:S01]  /*0000*/  LDC R1, c[0x0][0x28] ;  /* 0x00000a00ff017b82 */ /* 0x000e220000000800 */
[----:B------:R-:W1:Y:S07]  /*0010*/  S2R R2, SR_CTAID.Y ;  /* 0x0000000000027919 */ /* 0x000e6e0000002600 */
[----:B------:R-:W2:Y:S01]  /*0020*/  LDC.64 R12, c[0x0][0x220] ;  /* 0x00008800ff0c7b82 */ /* 0x000ea20000000a00 */
[----:B------:R-:W-:Y:S01]  /*0030*/  CS2R R6, SRZ ;  /* 0x0000000000067805 */ /* 0x000fe2000001ff00 */
[----:B------:R-:W-:Y:S01]  /*0040*/  ULDC.64 UR6, c[0x0][0x208] ;  /* 0x0000820000067ab9 */ /* 0x000fe20000000a00 */
[----:B------:R-:W3:Y:S01]  /*0050*/  S2R R0, SR_TID.X ;  /* 0x0000000000007919 */ /* 0x000ee20000002100 */
[----:B------:R-:W4:Y:S04]  /*0060*/  S2R R27, SR_CTAID.X ;  /* 0x00000000001b7919 */ /* 0x000f280000002500 */
[----:B------:R-:W5:Y:S08]  /*0070*/  LDC.64 R24, c[0x0][0x210] ;  /* 0x00008400ff187b82 */ /* 0x000f700000000a00 */
[----:B------:R-:W4:Y:S01]  /*0080*/  LDC.64 R20, c[0x0][0x218] ;  /* 0x00008600ff147b82 */ /* 0x000f220000000a00 */
[----:B-1----:R-:W-:-:S02]  /*0090*/  IMAD.SHL.U32 R2, R2, 0x200, RZ ;  /* 0x0000020002027824 */ /* 0x002fc400078e00ff */
[----:B---3--:R-:W-:-:S05]  /*00a0*/  IMAD.SHL.U32 R3, R0, 0x4, RZ ;  /* 0x0000000400037824 */ /* 0x008fca00078e00ff */
[----:B------:R-:W-:-:S04]  /*00b0*/  LOP3.LUT R3, R2, 0x1fc, R3, 0xf8, !PT ;  /* 0x000001fc02037812 */ /* 0x000fc800078ef803 */
[C---:B------:R-:W-:Y:S01]  /*00c0*/  ISETP.GE.AND P0, PT, R3.reuse, 0x180, PT ;  /* 0x000001800300780c */ /* 0x040fe20003f06270 */
[----:B------:R-:W-:-:S05]  /*00d0*/  IMAD.HI R4, R3, 0x2aaaaaab, RZ ;  /* 0x2aaaaaab03047827 */ /* 0x000fca00078e02ff */
[----:B------:R-:W-:-:S04]  /*00e0*/  SHF.R.U32.HI R5, RZ, 0x1f, R4 ;  /* 0x0000001fff057819 */ /* 0x000fc80000011604 */
[----:B------:R-:W-:Y:S02]  /*00f0*/  LEA.HI.SX32 R8, R4, R5, 0x1c ;  /* 0x0000000504087211 */ /* 0x000fe400078fe2ff */
[----:B------:R-:W-:-:S03]  /*0100*/  CS2R R4, SRZ ;  /* 0x0000000000047805 */ /* 0x000fc6000001ff00 */
[----:B------:R-:W-:-:S04]  /*0110*/  IMAD R23, R8, -0x60, R3 ;  /* 0xffffffa008177824 */ /* 0x000fc800078e0203 */
[----:B--2---:R-:W-:-:S05]  /*0120*/  IMAD.WIDE R12, R23, 0x4, R12 ;  /* 0x00000004170c7825 */ /* 0x004fca00078e020c */
[----:B------:R1:W2:Y:S01]  /*0130*/  @!P0 LDG.E.EL.128 R4, desc[UR6][R12.64] ;  /* 0x000000060c048981 */ /* 0x0002a2000c2e1d00 */
[----:B----4-:R-:W-:Y:S01]  /*0140*/  SHF.L.U32 R3, R27, 0x1, RZ ;  /* 0x000000011b037819 */ /* 0x010fe200000006ff */
[----:B------:R-:W-:Y:S01]  /*0150*/  IMAD R8, R8, 0x6c60, R23 ;  /* 0x00006c6008087824 */ /* 0x000fe200078e0217 */
[----:B------:R-:W-:Y:S02]  /*0160*/  CS2R R10, SRZ ;  /* 0x00000000000a7805 */ /* 0x000fe4000001ff00 */
[----:B------:R-:W-:Y:S01]  /*0170*/  ISETP.LT.AND P1, PT, R3, 0x121, !P0 ;  /* 0x000001210300780c */ /* 0x000fe20004721270 */
[----:B------:R-:W-:Y:S01]  /*0180*/  IMAD R27, R27, 0xc0, R8 ;  /* 0x000000c01b1b7824 */ /* 0x000fe200078e0208 */
[----:B------:R-:W-:Y:S01]  /*0190*/  CS2R R8, SRZ ;  /* 0x0000000000087805 */ /* 0x000fe2000001ff00 */
[----:B-1----:R-:W-:-:S03]  /*01a0*/  VIADD R12, R3, 0x1 ;  /* 0x00000001030c7836 */ /* 0x002fc60000000000 */
[----:B------:R-:W-:Y:S01]  /*01b0*/  IADD3 R13, R27, 0x60, RZ ;  /* 0x000000601b0d7810 */ /* 0x000fe20007ffe0ff */
[----:B-----5:R-:W-:Y:S01]  /*01c0*/  IMAD.WIDE R26, R27, 0x4, R24 ;  /* 0x000000041b1a7825 */ /* 0x020fe200078e0218 */
[----:B------:R-:W-:-:S03]  /*01d0*/  ISETP.LT.AND P2, PT, R12, 0x121, !P0 ;  /* 0x000001210c00780c */ /* 0x000fc60004741270 */
[----:B------:R-:W-:Y:S01]  /*01e0*/  IMAD.WIDE R24, R13, 0x4, R24 ;  /* 0x000000040d187825 */ /* 0x000fe200078e0218 */
[----:B------:R-:W-:Y:S02]  /*01f0*/  CS2R R16, SRZ ;  /* 0x0000000000107805 */ /* 0x000fe4000001ff00 */
[----:B------:R-:W-:Y:S02]  /*0200*/  CS2R R18, SRZ ;  /* 0x0000000000127805 */ /* 0x000fe4000001ff00 */
[----:B------:R-:W-:Y:S02]  /*0210*/  CS2R R12, SRZ ;  /* 0x00000000000c7805 */ /* 0x000fe4000001ff00 */
[----:B------:R-:W-:Y:S01]  /*0220*/  CS2R R14, SRZ ;  /* 0x00000000000e7805 */ /* 0x000fe2000001ff00 */
[C---:B0-----:R-:W-:Y:S01]  /*0230*/  IMAD.WIDE R20, R23.reuse, 0x4, R20 ;  /* 0x0000000417147825 */ /* 0x041fe200078e0214 */
[----:B------:R-:W3:Y:S04]  /*0240*/  @P1 LDG.E.EL.128 R8, desc[UR6][R26.64] ;  /* 0x000000061a081981 */ /* 0x000ee8000c2e1d00 */
[----:B------:R0:W3:Y:S04]  /*0250*/  @!P0 LDG.E.EL.128 R12, desc[UR6][R20.64] ;  /* 0x00000006140c8981 */ /* 0x0000e8000c2e1d00 */
[----:B------:R3:W4:Y:S01]  /*0260*/  @P2 LDG.E.EL.128 R16, desc[UR6][R24.64] ;  /* 0x0000000618102981 */ /* 0x000722000c2e1d00 */
[----:B0-----:R-:W0:Y:S02]  /*0270*/  LDC.64 R20, c[0x0][0x230] ;  /* 0x00008c00ff147b82 */ /* 0x001e240000000a00 */
[----:B0-----:R-:W-:-:S04]  /*0280*/  IMAD.WIDE R20, R23, 0x4, R20 ;  /* 0x0000000417147825 */ /* 0x001fc800078e0214 */
[----:B--2---:R-:W-:Y:S01]  /*0290*/  FADD R4, R4, 0.0010000000474974513054 ;  /* 0x3a83126f04047421 */ /* 0x004fe20000000000 */
[----:B------:R-:W-:Y:S01]  /*02a0*/  FADD R5, R5, 0.0010000000474974513054 ;  /* 0x3a83126f05057421 */ /* 0x000fe20000000000 */
[----:B------:R-:W-:Y:S02]  /*02b0*/  FADD R6, R6, 0.0010000000474974513054 ;  /* 0x3a83126f06067421 */ /* 0x000fe40000000000 */
[----:B------:R-:W0:Y:S08]  /*02c0*/  MUFU.SQRT R26, R4 ;  /* 0x00000004001a7308 */ /* 0x000e300000002000 */
[----:B------:R1:W2:Y:S01]  /*02d0*/  MUFU.SQRT R27, R5 ;  /* 0x00000005001b7308 */ /* 0x0002a20000002000 */
[----:B0-----:R-:W-:-:S07]  /*02e0*/  FSETP.GT.AND P1, PT, R26, 8.50705917302346158658e+37, PT ;  /* 0x7e8000001a00780b */ /* 0x001fce0003f24000 */
[----:B------:R0:W5:Y:S01]  /*02f0*/  MUFU.SQRT R29, R6 ;  /* 0x00000006001d7308 */ /* 0x0001620000002000 */
[----:B------:R-:W-:Y:S01]  /*0300*/  FSETP.GEU.AND P4, PT, R26, 1.175494350822287508e-38, PT ;  /* 0x008000001a00780b */ /* 0x000fe20003f8e000 */
[----:B-1----:R-:W1:Y:S01]  /*0310*/  LDC.64 R4, c[0x0][0x228] ;  /* 0x00008a00ff047b82 */ /* 0x002e620000000a00 */
[----:B---3--:R-:W-:Y:S01]  /*0320*/  FADD R24, -R13, R9 ;  /* 0x000000090d187221 */ /* 0x008fe20000000100 */
[C---:B--2---:R-:W-:Y:S01]  /*0330*/  FSETP.GT.AND P2, PT, R27.reuse, 8.50705917302346158658e+37, PT ;  /* 0x7e8000001b00780b */ /* 0x044fe20003f44000 */
[----:B------:R-:W-:Y:S01]  /*0340*/  FADD R25, -R14, R10 ;  /* 0x0000000a0e197221 */ /* 0x000fe20000000100 */
[----:B------:R-:W-:Y:S01]  /*0350*/  FSETP.GEU.AND P5, PT, R27, 1.175494350822287508e-38, PT ;  /* 0x008000001b00780b */ /* 0x000fe20003fae000 */
[C---:B0-----:R-:W-:Y:S01]  /*0360*/  FADD R6, -R12.reuse, R8 ;  /* 0x000000080c067221 */ /* 0x041fe20000000100 */
[----:B----4-:R-:W-:Y:S01]  /*0370*/  FADD R22, -R12, R16 ;  /* 0x000000100c167221 */ /* 0x010fe20000000100 */
[----:B------:R-:W-:Y:S01]  /*0380*/  @P1 FMUL R26, R26, 0.25 ;  /* 0x3e8000001a1a1820 */ /* 0x000fe20000400000 */
[----:B------:R-:W-:-:S02]  /*0390*/  IMAD.MOV.U32 R16, RZ, RZ, 0x3e800000 ;  /* 0x3e800000ff107424 */ /* 0x000fc400078e00ff */
[----:B------:R-:W-:Y:S01]  /*03a0*/  FADD R17, -R13, R17 ;  /* 0x000000110d117221 */ /* 0x000fe20000000100 */
[C---:B-----5:R-:W-:Y:S01]  /*03b0*/  FSETP.GT.AND P3, PT, R29.reuse, 8.50705917302346158658e+37, PT ;  /* 0x7e8000001d00780b */ /* 0x060fe20003f64000 */
[----:B------:R-:W-:Y:S01]  /*03c0*/  @!P4 FMUL R26, R26, 16777216 ;  /* 0x4b8000001a1ac820 */ /* 0x000fe20000400000 */
[----:B------:R-:W-:Y:S01]  /*03d0*/  FSETP.GEU.AND P6, PT, R29, 1.175494350822287508e-38, PT ;  /* 0x008000001d00780b */ /* 0x000fe20003fce000 */
[----:B------:R-:W-:Y:S01]  /*03e0*/  FADD R18, -R14, R18 ;  /* 0x000000120e127221 */ /* 0x000fe20000000100 */
[C---:B------:R-:W-:Y:S01]  /*03f0*/  FSEL R9, R16.reuse, 1, P1 ;  /* 0x3f80000010097808 */ /* 0x040fe20000800000 */
[----:B------:R-:W-:Y:S01]  /*0400*/  @P2 FMUL R27, R27, 0.25 ;  /* 0x3e8000001b1b2820 */ /* 0x000fe20000400000 */
[C---:B------:R-:W-:Y:S01]  /*0410*/  FSEL R10, R16.reuse, 1, P2 ;  /* 0x3f800000100a7808 */ /* 0x040fe20001000000 */
[----:B------:R-:W-:Y:S01]  /*0420*/  MUFU.RCP R26, R26 ;  /* 0x0000001a001a7308 */ /* 0x000fe20000001000 */
[----:B------:R-:W-:Y:S01]  /*0430*/  FSEL R13, R16, 1, P3 ;  /* 0x3f800000100d7808 */ /* 0x000fe20001800000 */
[----:B------:R-:W-:Y:S01]  /*0440*/  @!P5 FMUL R27, R27, 16777216 ;  /* 0x4b8000001b1bd820 */ /* 0x000fe20000400000 */
[----:B------:R-:W-:Y:S01]  /*0450*/  @!P4 FMUL R9, R9, 16777216 ;  /* 0x4b8000000909c820 */ /* 0x000fe20000400000 */
[----:B------:R-:W-:Y:S01]  /*0460*/  @!P5 FMUL R10, R10, 16777216 ;  /* 0x4b8000000a0ad820 */ /* 0x000fe20000400000 */
[----:B------:R-:W-:Y:S01]  /*0470*/  FADD R28, -R15, R11 ;  /* 0x0000000b0f1c7221 */ /* 0x000fe20000000100 */
[----:B------:R-:W-:Y:S01]  /*0480*/  @P3 FMUL R29, R29, 0.25 ;  /* 0x3e8000001d1d3820 */ /* 0x000fe20000400000 */
[----:B------:R-:W-:Y:S01]  /*0490*/  FADD R19, -R15, R19 ;  /* 0x000000130f137221 */ /* 0x000fe20000000100 */
[----:B------:R-:W0:Y:S01]  /*04a0*/  MUFU.RCP R27, R27 ;  /* 0x0000001b001b7308 */ /* 0x000e220000001000 */
[----:B------:R-:W-:Y:S01]  /*04b0*/  @!P6 FMUL R13, R13, 16777216 ;  /* 0x4b8000000d0de820 */ /* 0x000fe20000400000 */
[----:B------:R-:W-:Y:S01]  /*04c0*/  @!P6 FMUL R29, R29, 16777216 ;  /* 0x4b8000001d1de820 */ /* 0x000fe20000400000 */
[----:B-1----:R-:W-:-:S05]  /*04d0*/  IMAD.WIDE R4, R23, 0x4, R4 ;  /* 0x0000000417047825 */ /* 0x002fca00078e0204 */
[----:B------:R1:W2:Y:S01]  /*04e0*/  MUFU.RCP R8, R29 ;  /* 0x0000001d00087308 */ /* 0x0002a20000001000 */
[----:B------:R-:W-:Y:S01]  /*04f0*/  CS2R R14, SRZ ;  /* 0x00000000000e7805 */ /* 0x000fe2000001ff00 */
[----:B0-----:R-:W-:Y:S01]  /*0500*/  FMUL R27, R27, R10 ;  /* 0x0000000a1b1b7220 */ /* 0x001fe20000400000 */
[----:B------:R-:W-:Y:S01]  /*0510*/  CS2R R10, SRZ ;  /* 0x00000000000a7805 */ /* 0x000fe2000001ff00 */
[----:B-1----:R-:W-:Y:S01]  /*0520*/  FMUL R29, R26, R9 ;  /* 0x000000091a1d7220 */ /* 0x002fe20000400000 */
[----:B--2---:R-:W-:Y:S01]  /*0530*/  FMUL R26, R8, R13 ;  /* 0x0000000d081a7220 */ /* 0x004fe20000400000 */
[----:B------:R-:W-:Y:S02]  /*0540*/  CS2R R8, SRZ ;  /* 0x0000000000087805 */ /* 0x000fe4000001ff00 */
[----:B------:R-:W-:-:S04]  /*0550*/  CS2R R12, SRZ ;  /* 0x00000000000c7805 */ /* 0x000fc8000001ff00 */
[----:B------:R0:W2:Y:S04]  /*0560*/  @!P0 LDG.E.EL.128 R8, desc[UR6][R4.64] ;  /* 0x0000000604088981 */ /* 0x0000a8000c2e1d00 */
[----:B------:R1:W2:Y:S01]  /*0570*/  @!P0 LDG.E.EL.128 R12, desc[UR6][R20.64] ;  /* 0x00000006140c8981 */ /* 0x0002a2000c2e1d00 */
[----:B------:R-:W-:Y:S01]  /*0580*/  FADD R23, R7, 0.0010000000474974513054 ;  /* 0x3a83126f07177421 */ /* 0x000fe20000000000 */
[----:B------:R-:W-:Y:S01]  /*0590*/  LOP3.LUT R3, R3, 0x1, R0, 0xf8, !PT ;  /* 0x0000000103037812 */ /* 0x000fe200078ef800 */
[----:B------:R-:W3:Y:S01]  /*05a0*/  S2UR UR5, SR_CgaCtaId ;  /* 0x00000000000579c3 */ /* 0x000ee20000008800 */
[----:B------:R-:W-:Y:S01]  /*05b0*/  SHF.R.U32.HI R0, RZ, 0x1, R0 ;  /* 0x00000001ff007819 */ /* 0x000fe20000011600 */
[----:B------:R-:W4:Y:S01]  /*05c0*/  MUFU.SQRT R7, R23 ;  /* 0x0000001700077308 */ /* 0x000f220000002000 */
[----:B------:R-:W-:Y:S01]  /*05d0*/  ISETP.GE.AND P0, PT, R3, 0x121, PT ;  /* 0x000001210300780c */ /* 0x000fe20003f06270 */
[----:B------:R-:W-:Y:S01]  /*05e0*/  FMUL R24, R27, R24 ;  /* 0x000000181b187220 */ /* 0x000fe20000400000 */
[----:B------:R-:W-:Y:S01]  /*05f0*/  LOP3.LUT R0, R2, 0x3f, R0, 0xf8, !PT ;  /* 0x0000003f02007812 */ /* 0x000fe200078ef800 */
[----:B------:R-:W-:Y:S01]  /*0600*/  UMOV UR4, 0x400 ;  /* 0x0000040000047882 */ /* 0x000fe20000000000 */
[----:B------:R-:W-:Y:S01]  /*0610*/  ISETP.LT.AND P1, PT, R2, RZ, !P0 ;  /* 0x000000ff0200720c */ /* 0x000fe20004721270 */
[----:B------:R-:W-:-:S02]  /*0620*/  FMUL R25, R26, R25 ;  /* 0x000000191a197220 */ /* 0x000fc40000400000 */
[----:B0-----:R-:W-:-:S05]  /*0630*/  IMAD.HI R5, R0, 0x2aaaaaab, RZ ;  /* 0x2aaaaaab00057827 */ /* 0x001fca00078e02ff */
[----:B------:R-:W-:Y:S02]  /*0640*/  SHF.R.U32.HI R4, RZ, 0x1f, R5 ;  /* 0x0000001fff047819 */ /* 0x000fe40000011605 */
[C---:B----4-:R-:W-:Y:S02]  /*0650*/  FSETP.GT.AND P2, PT, R7.reuse, 8.50705917302346158658e+37, PT ;  /* 0x7e8000000700780b */ /* 0x050fe40003f44000 */
[----:B------:R-:W-:Y:S02]  /*0660*/  FSETP.GEU.AND P3, PT, R7, 1.175494350822287508e-38, PT ;  /* 0x008000000700780b */ /* 0x000fe40003f6e000 */
[----:B------:R-:W-:Y:S02]  /*0670*/  LEA.HI.SX32 R5, R5, R4, 0x1c ;  /* 0x0000000405057211 */ /* 0x000fe400078fe2ff */
[----:B------:R-:W0:Y:S01]  /*0680*/  S2R R4, SR_TID.X ;  /* 0x0000000000047919 */ /* 0x000e220000002100 */
[----:B------:R-:W-:Y:S01]  /*0690*/  FSEL R16, R16, 1, P2 ;  /* 0x3f80000010107808 */ /* 0x000fe20001000000 */
[----:B---3--:R-:W-:Y:S01]  /*06a0*/  UPRMT UR4, UR5, 0x654, UR4 ;  /* 0x0000065405047896 */ /* 0x008fe20008000004 */
[----:B------:R-:W-:-:S04]  /*06b0*/  IMAD R2, R5, -0x60, R0 ;  /* 0xffffffa005027824 */ /* 0x000fc800078e0200 */
[----:B------:R-:W-:Y:S01]  /*06c0*/  @P2 FMUL R7, R7, 0.25 ;  /* 0x3e80000007072820 */ /* 0x000fe20000400000 */
[----:B------:R-:W-:Y:S02]  /*06d0*/  IMAD R2, R2, 0x121, R3 ;  /* 0x0000012102027824 */ /* 0x000fe400078e0203 */
[----:B------:R-:W-:Y:S01]  /*06e0*/  @!P3 FMUL R16, R16, 16777216 ;  /* 0x4b8000001010b820 */ /* 0x000fe20000400000 */
[----:B------:R-:W-:Y:S01]  /*06f0*/  @!P3 FMUL R7, R7, 16777216 ;  /* 0x4b8000000707b820 */ /* 0x000fe20000400000 */
[----:B------:R-:W-:Y:S02]  /*0700*/  IMAD R2, R5, 0x36300, R2 ;  /* 0x0003630005027824 */ /* 0x000fe400078e0202 */
[C---:B------:R-:W-:Y:S01]  /*0710*/  FMUL R5, R29.reuse, R22 ;  /* 0x000000161d057220 */ /* 0x040fe20000400000 */
[----:B------:R-:W-:Y:S01]  /*0720*/  FMUL R29, R29, R6 ;  /* 0x000000061d1d7220 */ /* 0x000fe20000400000 */
[----:B------:R-:W-:Y:S01]  /*0730*/  FMUL R6, R27, R17 ;  /* 0x000000111b067220 */ /* 0x000fe20000400000 */
[----:B------:R-:W1:Y:S02]  /*0740*/  MUFU.RCP R7, R7 ;  /* 0x0000000700077308 */ /* 0x000e640000001000 */
[----:B-1----:R-:W-:Y:S01]  /*0750*/  FMUL R20, R7, R16 ;  /* 0x0000001007147220 */ /* 0x002fe20000400000 */
[C---:B0-----:R-:W-:Y:S01]  /*0760*/  SHF.L.U32 R23, R4.reuse, 0x1, RZ ;  /* 0x0000000104177819 */ /* 0x041fe200000006ff */
[C---:B------:R-:W-:Y:S01]  /*0770*/  IMAD.SHL.U32 R22, R4.reuse, 0x8, RZ ;  /* 0x0000000804167824 */ /* 0x040fe200078e00ff */
[----:B------:R-:W-:Y:S01]  /*0780*/  LOP3.LUT R4, R4, 0x7f, RZ, 0xc0, !PT ;  /* 0x0000007f04047812 */ /* 0x000fe200078ec0ff */
[C---:B------:R-:W-:Y:S01]  /*0790*/  FMUL R16, R20.reuse, R19 ;  /* 0x0000001314107220 */ /* 0x040fe20000400000 */
[----:B------:R-:W-:Y:S01]  /*07a0*/  FMUL R28, R20, R28 ;  /* 0x0000001c141c7220 */ /* 0x000fe20000400000 */
[----:B------:R-:W-:-:S02]  /*07b0*/  LOP3.LUT R7, R23, 0x400, RZ, 0xfc, !PT ;  /* 0x0000040017077812 */ /* 0x000fc400078efcff */
[----:B------:R-:W-:Y:S02]  /*07c0*/  LOP3.LUT R27, R23, 0x500, RZ, 0xfc, !PT ;  /* 0x00000500171b7812 */ /* 0x000fe400078efcff */
[----:B------:R-:W-:Y:S02]  /*07d0*/  LOP3.LUT R7, R7, 0x4fc, RZ, 0xc0, !PT ;  /* 0x000004fc07077812 */ /* 0x000fe400078ec0ff */
[----:B------:R-:W-:Y:S02]  /*07e0*/  LOP3.LUT R27, R27, 0x5fc, RZ, 0xc0, !PT ;  /* 0x000005fc1b1b7812 */ /* 0x000fe400078ec0ff */
[----:B------:R-:W-:Y:S01]  /*07f0*/  LOP3.LUT R22, R22, 0x3f8, RZ, 0xc0, !PT ;  /* 0x000003f816167812 */ /* 0x000fe200078ec0ff */
[----:B------:R-:W-:Y:S01]  /*0800*/  VIADD R7, R7, UR4 ;  /* 0x0000000407077c36 */ /* 0x000fe20008000000 */
[----:B------:R-:W-:-:S04]  /*0810*/  IADD3 R27, R27, UR4, RZ ;  /* 0x000000041b1b7c10 */ /* 0x000fc8000fffe0ff */
[----:B------:R-:W-:Y:S01]  /*0820*/  LEA R7, R4, R7, 0x2 ;  /* 0x0000000704077211 */ /* 0x000fe200078e10ff */
[-CC-:B--2---:R-:W-:Y:S01]  /*0830*/  FFMA R20, R5, R8.reuse, R12.reuse ;  /* 0x0000000805147223 */ /* 0x184fe2000000000c */
[-CC-:B------:R-:W-:Y:S01]  /*0840*/  FFMA R21, R24, R9.reuse, R13.reuse ;  /* 0x0000000918157223 */ /* 0x180fe2000000000d */
[----:B------:R-:W-:Y:S01]  /*0850*/  FFMA R17, R6, R9, R13 ;  /* 0x0000000906117223 */ /* 0x000fe2000000000d */
[----:B------:R-:W-:Y:S01]  /*0860*/  FFMA R19, R29, R8, R12 ;  /* 0x000000081d137223 */ /* 0x000fe2000000000c */
[C---:B------:R-:W-:Y:S01]  /*0870*/  LOP3.LUT R5, R23.reuse, 0x200, RZ, 0xfc, !PT ;  /* 0x0000020017057812 */ /* 0x040fe200078efcff */
[----:B------:R-:W-:Y:S01]  /*0880*/  IMAD R8, R4, 0x4, R27 ;  /* 0x0000000404087824 */ /* 0x000fe200078e021b */
[C---:B------:R-:W-:Y:S01]  /*0890*/  LOP3.LUT R9, R23.reuse, 0x600, RZ, 0xfc, !PT ;  /* 0x0000060017097812 */ /* 0x040fe200078efcff */
[----:B------:R-:W-:Y:S01]  /*08a0*/  FFMA R28, R28, R11, R15 ;  /* 0x0000000b1c1c7223 */ /* 0x000fe2000000000f */
[C---:B------:R-:W-:Y:S02]  /*08b0*/  LOP3.LUT R13, R23.reuse, 0xfc, RZ, 0xc0, !PT ;  /* 0x000000fc170d7812 */ /* 0x040fe400078ec0ff */
[----:B------:R-:W-:-:S02]  /*08c0*/  LOP3.LUT R12, R23, 0x100, RZ, 0xfc, !PT ;  /* 0x00000100170c7812 */ /* 0x000fc400078efcff */
[C---:B------:R-:W-:Y:S02]  /*08d0*/  LOP3.LUT R29, R23.reuse, 0x300, RZ, 0xfc, !PT ;  /* 0x00000300171d7812 */ /* 0x040fe400078efcff */
[----:B------:R-:W-:Y:S02]  /*08e0*/  LOP3.LUT R23, R23, 0x700, RZ, 0xfc, !PT ;  /* 0x0000070017177812 */ /* 0x000fe400078efcff */
[----:B------:R-:W-:Y:S02]  /*08f0*/  LOP3.LUT R5, R5, 0x2fc, RZ, 0xc0, !PT ;  /* 0x000002fc05057812 */ /* 0x000fe400078ec0ff */
[----:B------:R-:W-:Y:S02]  /*0900*/  LOP3.LUT R9, R9, 0x6fc, RZ, 0xc0, !PT ;  /* 0x000006fc09097812 */ /* 0x000fe400078ec0ff */
[----:B------:R-:W-:Y:S01]  /*0910*/  LOP3.LUT R12, R12, 0x1fc, RZ, 0xc0, !PT ;  /* 0x000001fc0c0c7812 */ /* 0x000fe200078ec0ff */
[----:B------:R-:W-:Y:S01]  /*0920*/  VIADD R5, R5, UR4 ;  /* 0x0000000405057c36 */ /* 0x000fe20008000000 */
[----:B------:R-:W-:Y:S01]  /*0930*/  LOP3.LUT R29, R29, 0x3fc, RZ, 0xc0, !PT ;  /* 0x000003fc1d1d7812 */ /* 0x000fe200078ec0ff */
[----:B------:R-:W-:Y:S01]  /*0940*/  VIADD R9, R9, UR4 ;  /* 0x0000000409097c36 */ /* 0x000fe20008000000 */
[----:B------:R-:W-:-:S02]  /*0950*/  LOP3.LUT R23, R23, 0x7fc, RZ, 0xc0, !PT ;  /* 0x000007fc17177812 */ /* 0x000fc400078ec0ff */
[----:B------:R-:W-:Y:S02]  /*0960*/  IADD3 R13, R13, UR4, RZ ;  /* 0x000000040d0d7c10 */ /* 0x000fe4000fffe0ff */
[----:B------:R-:W-:Y:S02]  /*0970*/  IADD3 R12, R12, UR4, RZ ;  /* 0x000000040c0c7c10 */ /* 0x000fe4000fffe0ff */
[----:B------:R-:W-:Y:S01]  /*0980*/  IADD3 R29, R29, UR4, RZ ;  /* 0x000000041d1d7c10 */ /* 0x000fe2000fffe0ff */
[C---:B------:R-:W-:Y:S01]  /*0990*/  IMAD R13, R4.reuse, 0x4, R13 ;  /* 0x00000004040d7824 */ /* 0x040fe200078e020d */
[----:B------:R-:W-:Y:S01]  /*09a0*/  IADD3 R23, R23, UR4, RZ ;  /* 0x0000000417177c10 */ /* 0x000fe2000fffe0ff */
[C---:B------:R-:W-:Y:S01]  /*09b0*/  IMAD R12, R4.reuse, 0x4, R12 ;  /* 0x00000004040c7824 */ /* 0x040fe200078e020c */
[C---:B------:R-:W-:Y:S01]  /*09c0*/  LEA R5, R4.reuse, R5, 0x2 ;  /* 0x0000000504057211 */ /* 0x040fe200078e10ff */
[C---:B------:R-:W-:Y:S01]  /*09d0*/  IMAD R6, R4.reuse, 0x4, R29 ;  /* 0x0000000404067824 */ /* 0x040fe200078e021d */
[C---:B------:R-:W-:Y:S01]  /*09e0*/  LEA R9, R4.reuse, R9, 0x2 ;  /* 0x0000000904097211 */ /* 0x040fe200078e10ff */
[----:B------:R-:W-:-:S02]  /*09f0*/  IMAD R4, R4, 0x4, R23 ;  /* 0x0000000404047824 */ /* 0x000fc400078e0217 */
[----:B------:R-:W-:Y:S01]  /*0a00*/  FMUL R23, R26, R18 ;  /* 0x000000121a177220 */ /* 0x000fe20000400000 */
[----:B------:R-:W-:Y:S01]  /*0a10*/  FSETP.GEU.AND P2, PT, R21, RZ, PT ;  /* 0x000000ff1500720b */ /* 0x000fe20003f4e000 */
[-CC-:B------:R-:W-:Y:S01]  /*0a20*/  FFMA R18, R25, R10.reuse, R14.reuse ;  /* 0x0000000a19127223 */ /* 0x180fe2000000000e */
[----:B------:R-:W-:Y:S01]  /*0a30*/  FSETP.GEU.AND P3, PT, R19, RZ, PT ;  /* 0x000000ff1300720b */ /* 0x000fe20003f6e000 */
[----:B------:R-:W-:Y:S01]  /*0a40*/  FFMA R10, R23, R10, R14 ;  /* 0x0000000a170a7223 */ /* 0x000fe2000000000e */
[----:B------:R-:W-:Y:S02]  /*0a50*/  FSEL R23, R21, RZ, P2 ;  /* 0x000000ff15177208 */ /* 0x000fe40001000000 */
[----:B------:R-:W-:Y:S02]  /*0a60*/  LEA R27, R22, UR4, 0x1 ;  /* 0x00000004161b7c11 */ /* 0x000fe4000f8e08ff */
[----:B------:R-:W-:Y:S02]  /*0a70*/  FSETP.GEU.AND P2, PT, R20, RZ, PT ;  /* 0x000000ff1400720b */ /* 0x000fe40003f4e000 */
[----:B------:R-:W-:-:S02]  /*0a80*/  FSEL R25, R19, RZ, P3 ;  /* 0x000000ff13197208 */ /* 0x000fc40001800000 */
[----:B------:R-:W-:Y:S01]  /*0a90*/  LEA R24, R22, R27, 0x2 ;  /* 0x0000001b16187211 */ /* 0x000fe200078e10ff */
[----:B------:R-:W-:Y:S01]  /*0aa0*/  FFMA R22, R16, R11, R15 ;  /* 0x0000000b10167223 */ /* 0x000fe2000000000f */
[----:B------:R-:W-:Y:S02]  /*0ab0*/  FSETP.GEU.AND P3, PT, R18, RZ, PT ;  /* 0x000000ff1200720b */ /* 0x000fe40003f6e000 */
[----:B------:R-:W-:Y:S01]  /*0ac0*/  FSEL R29, R20, RZ, P2 ;  /* 0x000000ff141d7208 */ /* 0x000fe20001000000 */
[----:B------:R0:W-:Y:S01]  /*0ad0*/  STS [R24], R25 ;  /* 0x0000001918007388 */ /* 0x0001e20000000800 */
[C---:B------:R-:W-:Y:S02]  /*0ae0*/  FSETP.GEU.AND P2, PT, R17.reuse, RZ, PT ;  /* 0x000000ff1100720b */ /* 0x040fe40003f4e000 */
[----:B------:R-:W-:Y:S01]  /*0af0*/  FSEL R27, R18, RZ, P3 ;  /* 0x000000ff121b7208 */ /* 0x000fe20001800000 */
[----:B------:R1:W-:Y:S01]  /*0b00*/  STS [R24+0x4], R29 ;  /* 0x0000041d18007388 */ /* 0x0003e20000000800 */
[----:B------:R-:W-:-:S02]  /*0b10*/  FSEL R17, R17, RZ, P2 ;  /* 0x000000ff11117208 */ /* 0x000fc40001000000 */
[----:B------:R-:W-:Y:S01]  /*0b20*/  FSETP.GEU.AND P3, PT, R10, RZ, PT ;  /* 0x000000ff0a00720b */ /* 0x000fe20003f6e000 */
[----:B------:R2:W-:Y:S01]  /*0b30*/  STS [R24+0x18], R27 ;  /* 0x0000181b18007388 */ /* 0x0005e20000000800 */
[----:B------:R-:W-:Y:S02]  /*0b40*/  FSETP.GEU.AND P4, PT, R28, RZ, PT ;  /* 0x000000ff1c00720b */ /* 0x000fe40003f8e000 */
[----:B------:R-:W-:Y:S01]  /*0b50*/  FSETP.GEU.AND P2, PT, R22, RZ, PT ;  /* 0x000000ff1600720b */ /* 0x000fe20003f4e000 */
[----:B------:R3:W-:Y:S01]  /*0b60*/  STS [R24+0xc], R23 ;  /* 0x00000c1718007388 */ /* 0x0007e20000000800 */
[----:B0-----:R-:W-:Y:S02]  /*0b70*/  FSEL R25, R28, RZ, P4 ;  /* 0x000000ff1c197208 */ /* 0x001fe40002000000 */
[----:B-1----:R-:W-:Y:S01]  /*0b80*/  FSEL R29, R22, RZ, P2 ;  /* 0x000000ff161d7208 */ /* 0x002fe20001000000 */
[----:B------:R0:W-:Y:S01]  /*0b90*/  STS [R24+0x10], R17 ;  /* 0x0000101118007388 */ /* 0x0001e20000000800 */
[----:B------:R-:W-:-:S02]  /*0ba0*/  LOP3.LUT R26, R0, 0x180, RZ, 0xfc, !PT ;  /* 0x00000180001a7812 */ /* 0x000fc400078efcff */
[----:B--2---:R-:W-:Y:S01]  /*0bb0*/  FSEL R27, R10, RZ, P3 ;  /* 0x000000ff0a1b7208 */ /* 0x004fe20001800000 */
[----:B------:R-:W-:Y:S01]  /*0bc0*/  STS [R24+0x24], R25 ;  /* 0x0000241918007388 */ /* 0x000fe20000000800 */
[----:B------:R-:W-:Y:S01]  /*0bd0*/  LOP3.LUT R16, R0, 0x140, RZ, 0xfc, !PT ;  /* 0x0000014000107812 */ /* 0x000fe200078efcff */
[----:B------:R-:W-:Y:S01]  /*0be0*/  IMAD.HI R11, R26, 0x2aaaaaab, RZ ;  /* 0x2aaaaaab1a0b7827 */ /* 0x000fe200078e02ff */
[C---:B------:R-:W-:Y:S01]  /*0bf0*/  LOP3.LUT R19, R0.reuse, 0x100, RZ, 0xfc, !PT ;  /* 0x0000010000137812 */ /* 0x040fe200078efcff */
[----:B------:R1:W-:Y:S01]  /*0c00*/  STS [R24+0x1c], R27 ;  /* 0x00001c1b18007388 */ /* 0x0003e20000000800 */
[----:B------:R-:W-:Y:S01]  /*0c10*/  LOP3.LUT R18, R0, 0xc0, RZ, 0xfc, !PT ;  /* 0x000000c000127812 */ /* 0x000fe200078efcff */
[----:B------:R-:W-:Y:S01]  /*0c20*/  IMAD.HI R21, R16, 0x2aaaaaab, RZ ;  /* 0x2aaaaaab10157827 */ /* 0x000fe200078e02ff */
[----:B------:R-:W-:Y:S01]  /*0c30*/  SHF.R.U32.HI R20, RZ, 0x1f, R11 ;  /* 0x0000001fff147819 */ /* 0x000fe2000001160b */
[----:B------:R-:W-:Y:S01]  /*0c40*/  STS [R24+0x28], R29 ;  /* 0x0000281d18007388 */ /* 0x000fe20000000800 */
[----:B------:R-:W-:Y:S01]  /*0c50*/  LOP3.LUT R22, R0, 0x40, RZ, 0xfc, !PT ;  /* 0x0000004000167812 */ /* 0x000fe200078efcff */
[----:B------:R-:W-:Y:S01]  /*0c60*/  IMAD.HI R14, R19, 0x2aaaaaab, RZ ;  /* 0x2aaaaaab130e7827 */ /* 0x000fe200078e02ff */
[----:B------:R-:W-:Y:S01]  /*0c70*/  LEA.HI.SX32 R11, R11, R20, 0x1c ;  /* 0x000000140b0b7211 */ /* 0x000fe200078fe2ff */
[----:B------:R-:W-:Y:S01]  /*0c80*/  BAR.SYNC.DEFER_BLOCKING 0x0 ;  /* 0x0000000000007b1d */ /* 0x000fe20000010000 */
[----:B------:R-:W-:-:S02]  /*0c90*/  SHF.R.U32.HI R15, RZ, 0x1f, R21 ;  /* 0x0000001fff0f7819 */ /* 0x000fc40000011615 */
[----:B---3--:R-:W-:Y:S01]  /*0ca0*/  SHF.R.U32.HI R23, RZ, 0x1f, R14 ;  /* 0x0000001fff177819 */ /* 0x008fe2000001160e */
[----:B------:R-:W-:Y:S01]  /*0cb0*/  IMAD R26, R11, -0x60, R26 ;  /* 0xffffffa00b1a7824 */ /* 0x000fe200078e021a */
[----:B------:R-:W-:Y:S01]  /*0cc0*/  LEA.HI.SX32 R21, R21, R15, 0x1c ;  /* 0x0000000f15157211 */ /* 0x000fe200078fe2ff */
[----:B------:R-:W-:Y:S01]  /*0cd0*/  IMAD.HI R15, R18, 0x2aaaaaab, RZ ;  /* 0x2aaaaaab120f7827 */ /* 0x000fe200078e02ff */
[----:B------:R-:W-:Y:S02]  /*0ce0*/  LEA.HI.SX32 R14, R14, R23, 0x1c ;  /* 0x000000170e0e7211 */ /* 0x000fe400078fe2ff */
[----:B------:R-:W-:Y:S01]  /*0cf0*/  LOP3.LUT R23, R0, 0x80, RZ, 0xfc, !PT ;  /* 0x0000008000177812 */ /* 0x000fe200078efcff */
[----:B------:R-:W-:Y:S01]  /*0d00*/  IMAD R26, R26, 0x121, R3 ;  /* 0x000001211a1a7824 */ /* 0x000fe200078e0203 */
[----:B------:R-:W-:Y:S02]  /*0d10*/  SHF.R.U32.HI R20, RZ, 0x1f, R15 ;  /* 0x0000001fff147819 */ /* 0x000fe4000001160f */
[----:B------:R-:W-:Y:S01]  /*0d20*/  ISETP.LT.AND P2, PT, R16, 0x180, !P0 ;  /* 0x000001801000780c */ /* 0x000fe20004741270 */
[----:B0-----:R-:W-:Y:S01]  /*0d30*/  IMAD R17, R11, 0x36300, R26 ;  /* 0x000363000b117824 */ /* 0x001fe200078e021a */
[----:B------:R-:W-:Y:S01]  /*0d40*/  LEA.HI.SX32 R15, R15, R20, 0x1c ;  /* 0x000000140f0f7211 */ /* 0x000fe200078fe2ff */
[C---:B------:R-:W-:Y:S01]  /*0d50*/  IMAD.HI R20, R22.reuse, 0x2aaaaaab, RZ ;  /* 0x2aaaaaab16147827 */ /* 0x040fe200078e02ff */
[----:B------:R-:W0:Y:S01]  /*0d60*/  LDC.64 R10, c[0x0][0x238] ;  /* 0x00008e00ff0a7b82 */ /* 0x000e220000000a00 */
[----:B------:R-:W-:-:S02]  /*0d70*/  ISETP.LT.AND P6, PT, R22, 0x180, !P0 ;  /* 0x000001801600780c */ /* 0x000fc400047c1270 */
[----:B------:R-:W-:Y:S01]  /*0d80*/  IMAD.HI R28, R23, 0x2aaaaaab, RZ ;  /* 0x2aaaaaab171c7827 */ /* 0x000fe200078e02ff */
[----:B-1----:R-:W-:Y:S02]  /*0d90*/  SHF.R.U32.HI R27, RZ, 0x1f, R20 ;  /* 0x0000001fff1b7819 */ /* 0x002fe40000011614 */
[----:B------:R-:W-:Y:S01]  /*0da0*/  ISETP.LT.AND P4, PT, R18, 0x180, !P0 ;  /* 0x000001801200780c */ /* 0x000fe20004781270 */
[----:B------:R-:W1:Y:S01]  /*0db0*/  LDS R13, [R13] ;  /* 0x000000000d0d7984 */ /* 0x000e620000000800 */
[----:B------:R-:W-:Y:S01]  /*0dc0*/  LEA.HI.SX32 R27, R20, R27, 0x1c ;  /* 0x0000001b141b7211 */ /* 0x000fe200078fe2ff */
[----:B------:R-:W-:Y:S01]  /*0dd0*/  IMAD R18, R15, -0x60, R18 ;  /* 0xffffffa00f127824 */ /* 0x000fe200078e0212 */
[----:B------:R-:W-:Y:S01]  /*0de0*/  ISETP.LT.AND P3, PT, R19, 0x180, !P0 ;  /* 0x000001801300780c */ /* 0x000fe20004761270 */
[----:B------:R-:W2:Y:S01]  /*0df0*/  LDS R12, [R12+0x200] ;  /* 0x000200000c0c7984 */ /* 0x000ea20000000800 */
[----:B------:R-:W-:Y:S01]  /*0e00*/  ISETP.LT.AND P5, PT, R23, 0x180, !P0 ;  /* 0x000001801700780c */ /* 0x000fe200047a1270 */
[----:B------:R-:W-:Y:S01]  /*0e10*/  IMAD R22, R27, -0x60, R22 ;  /* 0xffffffa01b167824 */ /* 0x000fe200078e0216 */
[----:B------:R-:W-:Y:S01]  /*0e20*/  ISETP.LT.AND P0, PT, R0, 0x180, !P0 ;  /* 0x000001800000780c */ /* 0x000fe20004701270 */
[----:B------:R-:W3:Y:S01]  /*0e30*/  LDS R5, [R5+0x400] ;  /* 0x0004000005057984 */ /* 0x000ee20000000800 */
[----:B------:R-:W-:-:S02]  /*0e40*/  IMAD R18, R18, 0x121, R3 ;  /* 0x0000012112127824 */ /* 0x000fc400078e0203 */
[--C-:B------:R-:W-:Y:S01]  /*0e50*/  IMAD R22, R22, 0x121, R3.reuse ;  /* 0x0000012116167824 */ /* 0x100fe200078e0203 */
[----:B------:R4:W5:Y:S04]  /*0e60*/  LDS R24, [R6+0x600] ;  /* 0x0006000006187984 */ /* 0x0009680000000800 */
[----:B------:R-:W3:Y:S04]  /*0e70*/  LDS R25, [R7+0x800] ;  /* 0x0008000007197984 */ /* 0x000ee80000000800 */
[----:B------:R4:W5:Y:S02]  /*0e80*/  LDS R26, [R8+0xa00] ;  /* 0x000a0000081a7984 */ /* 0x0009640000000800 */
[----:B----4-:R-:W-:Y:S01]  /*0e90*/  IMAD R6, R21, -0x60, R16 ;  /* 0xffffffa015067824 */ /* 0x010fe200078e0210 */
[----:B------:R-:W-:Y:S01]  /*0ea0*/  SHF.R.U32.HI R16, RZ, 0x1f, R28 ;  /* 0x0000001fff107819 */ /* 0x000fe2000001161c */
[----:B------:R4:W5:Y:S02]  /*0eb0*/  LDS R29, [R9+0xc00] ;  /* 0x000c0000091d7984 */ /* 0x0009640000000800 */
[----:B------:R-:W-:Y:S01]  /*0ec0*/  IMAD R20, R6, 0x121, R3 ;  /* 0x0000012106147824 */ /* 0x000fe200078e0203 */
[----:B------:R-:W-:Y:S01]  /*0ed0*/  LEA.HI.SX32 R28, R28, R16, 0x1c ;  /* 0x000000101c1c7211 */ /* 0x000fe200078fe2ff */
[----:B------:R-:W-:-:S02]  /*0ee0*/  IMAD R6, R14, -0x60, R19 ;  /* 0xffffffa00e067824 */ /* 0x000fc400078e0213 */
[----:B------:R-:W-:Y:S02]  /*0ef0*/  IMAD R21, R21, 0x36300, R20 ;  /* 0x0003630015157824 */ /* 0x000fe400078e0214 */
[----:B------:R-:W-:Y:S02]  /*0f00*/  IMAD R8, R28, -0x60, R23 ;  /* 0xffffffa01c087824 */ /* 0x000fe400078e0217 */
[--C-:B------:R-:W-:Y:S02]  /*0f10*/  IMAD R23, R6, 0x121, R3.reuse ;  /* 0x0000012106177824 */ /* 0x100fe400078e0203 */
[----:B------:R-:W-:Y:S02]  /*0f20*/  IMAD R19, R8, 0x121, R3 ;  /* 0x0000012108137824 */ /* 0x000fe400078e0203 */
[----:B----4-:R-:W-:Y:S02]  /*0f30*/  IMAD R9, R27, 0x36300, R22 ;  /* 0x000363001b097824 */ /* 0x010fe400078e0216 */
[----:B------:R-:W-:-:S02]  /*0f40*/  IMAD R27, R14, 0x36300, R23 ;  /* 0x000363000e1b7824 */ /* 0x000fc400078e0217 */
[----:B------:R-:W-:Y:S02]  /*0f50*/  IMAD R19, R28, 0x36300, R19 ;  /* 0x000363001c137824 */ /* 0x000fe400078e0213 */
[----:B------:R-:W-:Y:S02]  /*0f60*/  IMAD R23, R15, 0x36300, R18 ;  /* 0x000363000f177824 */ /* 0x000fe400078e0212 */
[----:B0-----:R-:W-:-:S04]  /*0f70*/  IMAD.WIDE R6, R2, 0x4, R10 ;  /* 0x0000000402067825 */ /* 0x001fc800078e020a */
[--C-:B------:R-:W-:Y:S01]  /*0f80*/  IMAD.WIDE R8, R9, 0x4, R10.reuse ;  /* 0x0000000409087825 */ /* 0x100fe200078e020a */
[----:B-1----:R0:W-:Y:S03]  /*0f90*/  @P0 STG.E desc[UR6][R6.64], R13 ;  /* 0x0000000d06000986 */ /* 0x0021e6000c101906 */
[--C-:B------:R-:W-:Y:S01]  /*0fa0*/  IMAD.WIDE R14, R19, 0x4, R10.reuse ;  /* 0x00000004130e7825 */ /* 0x100fe200078e020a */
[----:B--2---:R0:W-:Y:S03]  /*0fb0*/  @P6 STG.E desc[UR6][R8.64], R12 ;  /* 0x0000000c08006986 */ /* 0x0041e6000c101906 */
[--C-:B------:R-:W-:Y:S01]  /*0fc0*/  IMAD.WIDE R22, R23, 0x4, R10.reuse ;  /* 0x0000000417167825 */ /* 0x100fe200078e020a */
[----:B---3--:R0:W-:Y:S03]  /*0fd0*/  @P5 STG.E desc[UR6][R14.64], R5 ;  /* 0x000000050e005986 */ /* 0x0081e6000c101906 */
[--C-:B------:R-:W-:Y:S01]  /*0fe0*/  IMAD.WIDE R18, R27, 0x4, R10.reuse ;  /* 0x000000041b127825 */ /* 0x100fe200078e020a */
[----:B-----5:R0:W-:Y:S03]  /*0ff0*/  @P4 STG.E desc[UR6][R22.64], R24 ;  /* 0x0000001816004986 */ /* 0x0201e6000c101906 */
[--C-:B------:R-:W-:Y:S01]  /*1000*/  IMAD.WIDE R20, R21, 0x4, R10.reuse ;  /* 0x0000000415147825 */ /* 0x100fe200078e020a */
[----:B------:R0:W-:Y:S03]  /*1010*/  @P3 STG.E desc[UR6][R18.64], R25 ;  /* 0x0000001912003986 */ /* 0x0001e6000c101906 */
[----:B------:R-:W-:Y:S01]  /*1020*/  IMAD.WIDE R16, R17, 0x4, R10 ;  /* 0x0000000411107825 */ /* 0x000fe200078e020a */
[----:B------:R0:W-:Y:S04]  /*1030*/  @P2 STG.E desc[UR6][R20.64], R26 ;  /* 0x0000001a14002986 */ /* 0x0001e8000c101906 */
[----:B------:R0:W-:Y:S02]  /*1040*/  @P1 STG.E desc[UR6][R16.64], R29 ;  /* 0x0000001d10001986 */ /* 0x0001e4000c101906 */
[----:B0-----:R-:W-:Y:S05]  /*1050*/  @!P1 EXIT ;  /* 0x000000000000994d */ /* 0x001fea0003800000 */
[----:B0-----:R-:W0:Y:S01]  /*1060*/  LDS R7, [R4+0xe00] ;  /* 0x000e000004077984 */ /* 0x001e220000000800 */
[----:B------:R-:W-:-:S05]  /*1070*/  LOP3.LUT R0, R0, 0x1c0, RZ, 0xfc, !PT ;  /* 0x000001c000007812 */ /* 0x000fca00078efcff */
[----:B------:R-:W-:-:S05]  /*1080*/  IMAD.HI R2, R0, 0x2aaaaaab, RZ ;  /* 0x2aaaaaab00027827 */ /* 0x000fca00078e02ff */
[----:B------:R-:W-:-:S04]  /*1090*/  SHF.R.U32.HI R5, RZ, 0x1f, R2 ;  /* 0x0000001fff057819 */ /* 0x000fc80000011602 */
[----:B------:R-:W-:-:S05]  /*10a0*/  LEA.HI.SX32 R5, R2, R5, 0x1c ;  /* 0x0000000502057211 */ /* 0x000fca00078fe2ff */
[----:B------:R-:W-:-:S04]  /*10b0*/  IMAD R0, R5, -0x60, R0 ;  /* 0xffffffa005007824 */ /* 0x000fc800078e0200 */
[----:B------:R-:W-:-:S04]  /*10c0*/  IMAD R0, R0, 0x121, R3 ;  /* 0x0000012100007824 */ /* 0x000fc800078e0203 */
[----:B------:R-:W-:-:S04]  /*10d0*/  IMAD R5, R5, 0x36300, R0 ;  /* 0x0003630005057824 */ /* 0x000fc800078e0200 */
[----:B------:R-:W-:-:S05]  /*10e0*/  IMAD.WIDE R10, R5, 0x4, R10 ;  /* 0x00000004050a7825 */ /* 0x000fca00078e020a */
[----:B0-----:R-:W-:Y:S01]  /*10f0*/  STG.E desc[UR6][R10.64], R7 ;  /* 0x000000070a007986 */ /* 0x001fe2000c101906 */
[----:B------:R-:W-:Y:S05]  /*1100*/  EXIT ;  /* 0x000000000000794d */ /* 0x000fea0003800000 */
.L_x_0:
[----:B------:R-:W-:-:S00]  /*1110*/  BRA `(.L_x_0) ;  /* 0xfffffffc00fc7947 */ /* 0x000fc0000383ffff */
[----:B------:R-:W-:-:S00]  /*1120*/  NOP ;  /* 0x0000000000007918 */ /* 0x000fc00000000000 */
        /* <DEDUP_REMOVED lines=13> */
.L_x_1:


//--------------------- .nv.global.init           --------------------------
	.section	.nv.global.init,"aw",@progbits
.nv.global.init:
	.type		_$_str,@object
	.size		_$_str,(_$_str_$_2 - _$_str)
_$_str:
        /*0000*/ 	.byte	0x5f, 0x5f, 0x43, 0x55, 0x44, 0x41, 0x5f, 0x46, 0x54, 0x5a, 0x00
	.type		_$_str_$_2,@object
	.size		_$_str_$_2,(.L_1 - _$_str_$_2)
_$_str_$_2:
        /*000b*/ 	.byte	0x5f, 0x5f, 0x43, 0x55, 0x44, 0x41, 0x5f, 0x50, 0x52, 0x45, 0x43, 0x5f, 0x53, 0x51, 0x52, 0x54
        /*001b*/ 	.byte	0x00
.L_1:


//--------------------- .nv.shared.triton_poi_fused__native_batch_norm_legit_no_training_relu_27 --------------------------
	.section	.nv.shared.triton_poi_fused__native_batch_norm_legit_no_training_relu_27,"aw",@nobits
	.sectionflags	@""
	.align	16
	.zero		1024


//--------------------- .nv.constant0.triton_poi_fused__native_batch_norm_legit_no_training_relu_27 --------------------------
	.section	.nv.constant0.triton_poi_fused__native_batch_norm_legit_no_training_relu_27,"a",@progbits
	.sectionflags	@""
	.align	4
.nv.constant0.triton_poi_fused__native_batch_norm_legit_no_training_relu_27:
	.zero		584
